//
// Generated by NVIDIA NVVM Compiler
//
// Compiler Build ID: CL-36424714
// Cuda compilation tools, release 13.0, V13.0.88
// Based on NVVM 20.0.0
//

.version 9.0
.target sm_100
.address_size 64

	// .globl	_Z17tiledMatmulKernelPfPKfS1_ii
// _ZZ17tiledMatmulKernelPfPKfS1_iiE2sQ has been demoted
// _ZZ17tiledMatmulKernelPfPKfS1_iiE2sK has been demoted

.visible .entry _Z17tiledMatmulKernelPfPKfS1_ii(
	.param .u64 .ptr .align 1 _Z17tiledMatmulKernelPfPKfS1_ii_param_0,
	.param .u64 .ptr .align 1 _Z17tiledMatmulKernelPfPKfS1_ii_param_1,
	.param .u64 .ptr .align 1 _Z17tiledMatmulKernelPfPKfS1_ii_param_2,
	.param .u32 _Z17tiledMatmulKernelPfPKfS1_ii_param_3,
	.param .u32 _Z17tiledMatmulKernelPfPKfS1_ii_param_4
)
{
	.reg .pred 	%p<4>;
	.reg .b32 	%r<43>;
	.reg .b32 	%f<105>;
	.reg .b64 	%rd<13>;
	// demoted variable
	.shared .align 4 .b8 _ZZ17tiledMatmulKernelPfPKfS1_iiE2sQ[4096];
	// demoted variable
	.shared .align 4 .b8 _ZZ17tiledMatmulKernelPfPKfS1_iiE2sK[4096];
	ld.param.u64 	%rd3, [_Z17tiledMatmulKernelPfPKfS1_ii_param_0];
	ld.param.u64 	%rd4, [_Z17tiledMatmulKernelPfPKfS1_ii_param_1];
	ld.param.u64 	%rd5, [_Z17tiledMatmulKernelPfPKfS1_ii_param_2];
	ld.param.u32 	%r21, [_Z17tiledMatmulKernelPfPKfS1_ii_param_3];
	ld.param.u32 	%r20, [_Z17tiledMatmulKernelPfPKfS1_ii_param_4];
	mov.u32 	%r22, %ctaid.x;
	mov.u32 	%r23, %ctaid.y;
	mov.u32 	%r1, %tid.x;
	mov.u32 	%r2, %tid.y;
	shl.b32 	%r24, %r23, 5;
	add.s32 	%r3, %r24, %r2;
	shl.b32 	%r4, %r22, 5;
	add.s32 	%r25, %r4, %r1;
	max.s32 	%r26, %r3, %r25;
	setp.ge.s32 	%p1, %r26, %r21;
	@%p1 bra 	$L__BB0_5;
	setp.lt.s32 	%p2, %r20, 32;
	mov.f32 	%f104, 0f00000000;
	@%p2 bra 	$L__BB0_4;
	shl.b32 	%r27, %r2, 7;
	mov.u32 	%r28, _ZZ17tiledMatmulKernelPfPKfS1_iiE2sQ;
	add.s32 	%r6, %r28, %r27;
	shl.b32 	%r29, %r1, 2;
	add.s32 	%r7, %r6, %r29;
	add.s32 	%r30, %r4, %r2;
	shl.b32 	%r31, %r1, 7;
	mov.u32 	%r32, _ZZ17tiledMatmulKernelPfPKfS1_iiE2sK;
	add.s32 	%r33, %r32, %r31;
	shl.b32 	%r34, %r2, 2;
	add.s32 	%r8, %r33, %r34;
	mad.lo.s32 	%r9, %r1, -124, %r33;
	shr.s32 	%r35, %r20, 31;
	shr.u32 	%r36, %r35, 27;
	add.s32 	%r37, %r20, %r36;
	shr.s32 	%r38, %r37, 5;
	neg.s32 	%r42, %r38;
	mad.lo.s32 	%r41, %r20, %r30, %r1;
	mad.lo.s32 	%r40, %r20, %r3, %r1;
	cvta.to.global.u64 	%rd1, %rd4;
	cvta.to.global.u64 	%rd2, %rd5;
	mov.f32 	%f104, 0f00000000;
$L__BB0_3:
	mul.wide.s32 	%rd6, %r41, 4;
	add.s64 	%rd7, %rd2, %rd6;
	mul.wide.s32 	%rd8, %r40, 4;
	add.s64 	%rd9, %rd1, %rd8;
	ld.global.f32 	%f6, [%rd9];
	st.shared.f32 	[%r7], %f6;
	ld.global.f32 	%f7, [%rd7];
	st.shared.f32 	[%r8], %f7;
	bar.sync 	0;
	ld.shared.f32 	%f8, [%r6];
	ld.shared.f32 	%f9, [%r9];
	fma.rn.f32 	%f10, %f8, %f9, %f104;
	ld.shared.f32 	%f11, [%r6+4];
	ld.shared.f32 	%f12, [%r9+128];
	fma.rn.f32 	%f13, %f11, %f12, %f10;
	ld.shared.f32 	%f14, [%r6+8];
	ld.shared.f32 	%f15, [%r9+256];
	fma.rn.f32 	%f16, %f14, %f15, %f13;
	ld.shared.f32 	%f17, [%r6+12];
	ld.shared.f32 	%f18, [%r9+384];
	fma.rn.f32 	%f19, %f17, %f18, %f16;
	ld.shared.f32 	%f20, [%r6+16];
	ld.shared.f32 	%f21, [%r9+512];
	fma.rn.f32 	%f22, %f20, %f21, %f19;
	ld.shared.f32 	%f23, [%r6+20];
	ld.shared.f32 	%f24, [%r9+640];
	fma.rn.f32 	%f25, %f23, %f24, %f22;
	ld.shared.f32 	%f26, [%r6+24];
	ld.shared.f32 	%f27, [%r9+768];
	fma.rn.f32 	%f28, %f26, %f27, %f25;
	ld.shared.f32 	%f29, [%r6+28];
	ld.shared.f32 	%f30, [%r9+896];
	fma.rn.f32 	%f31, %f29, %f30, %f28;
	ld.shared.f32 	%f32, [%r6+32];
	ld.shared.f32 	%f33, [%r9+1024];
	fma.rn.f32 	%f34, %f32, %f33, %f31;
	ld.shared.f32 	%f35, [%r6+36];
	ld.shared.f32 	%f36, [%r9+1152];
	fma.rn.f32 	%f37, %f35, %f36, %f34;
	ld.shared.f32 	%f38, [%r6+40];
	ld.shared.f32 	%f39, [%r9+1280];
	fma.rn.f32 	%f40, %f38, %f39, %f37;
	ld.shared.f32 	%f41, [%r6+44];
	ld.shared.f32 	%f42, [%r9+1408];
	fma.rn.f32 	%f43, %f41, %f42, %f40;
	ld.shared.f32 	%f44, [%r6+48];
	ld.shared.f32 	%f45, [%r9+1536];
	fma.rn.f32 	%f46, %f44, %f45, %f43;
	ld.shared.f32 	%f47, [%r6+52];
	ld.shared.f32 	%f48, [%r9+1664];
	fma.rn.f32 	%f49, %f47, %f48, %f46;
	ld.shared.f32 	%f50, [%r6+56];
	ld.shared.f32 	%f51, [%r9+1792];
	fma.rn.f32 	%f52, %f50, %f51, %f49;
	ld.shared.f32 	%f53, [%r6+60];
	ld.shared.f32 	%f54, [%r9+1920];
	fma.rn.f32 	%f55, %f53, %f54, %f52;
	ld.shared.f32 	%f56, [%r6+64];
	ld.shared.f32 	%f57, [%r9+2048];
	fma.rn.f32 	%f58, %f56, %f57, %f55;
	ld.shared.f32 	%f59, [%r6+68];
	ld.shared.f32 	%f60, [%r9+2176];
	fma.rn.f32 	%f61, %f59, %f60, %f58;
	ld.shared.f32 	%f62, [%r6+72];
	ld.shared.f32 	%f63, [%r9+2304];
	fma.rn.f32 	%f64, %f62, %f63, %f61;
	ld.shared.f32 	%f65, [%r6+76];
	ld.shared.f32 	%f66, [%r9+2432];
	fma.rn.f32 	%f67, %f65, %f66, %f64;
	ld.shared.f32 	%f68, [%r6+80];
	ld.shared.f32 	%f69, [%r9+2560];
	fma.rn.f32 	%f70, %f68, %f69, %f67;
	ld.shared.f32 	%f71, [%r6+84];
	ld.shared.f32 	%f72, [%r9+2688];
	fma.rn.f32 	%f73, %f71, %f72, %f70;
	ld.shared.f32 	%f74, [%r6+88];
	ld.shared.f32 	%f75, [%r9+2816];
	fma.rn.f32 	%f76, %f74, %f75, %f73;
	ld.shared.f32 	%f77, [%r6+92];
	ld.shared.f32 	%f78, [%r9+2944];
	fma.rn.f32 	%f79, %f77, %f78, %f76;
	ld.shared.f32 	%f80, [%r6+96];
	ld.shared.f32 	%f81, [%r9+3072];
	fma.rn.f32 	%f82, %f80, %f81, %f79;
	ld.shared.f32 	%f83, [%r6+100];
	ld.shared.f32 	%f84, [%r9+3200];
	fma.rn.f32 	%f85, %f83, %f84, %f82;
	ld.shared.f32 	%f86, [%r6+104];
	ld.shared.f32 	%f87, [%r9+3328];
	fma.rn.f32 	%f88, %f86, %f87, %f85;
	ld.shared.f32 	%f89, [%r6+108];
	ld.shared.f32 	%f90, [%r9+3456];
	fma.rn.f32 	%f91, %f89, %f90, %f88;
	ld.shared.f32 	%f92, [%r6+112];
	ld.shared.f32 	%f93, [%r9+3584];
	fma.rn.f32 	%f94, %f92, %f93, %f91;
	ld.shared.f32 	%f95, [%r6+116];
	ld.shared.f32 	%f96, [%r9+3712];
	fma.rn.f32 	%f97, %f95, %f96, %f94;
	ld.shared.f32 	%f98, [%r6+120];
	ld.shared.f32 	%f99, [%r9+3840];
	fma.rn.f32 	%f100, %f98, %f99, %f97;
	ld.shared.f32 	%f101, [%r6+124];
	ld.shared.f32 	%f102, [%r9+3968];
	fma.rn.f32 	%f104, %f101, %f102, %f100;
	bar.sync 	0;
	add.s32 	%r42, %r42, 1;
	setp.ne.s32 	%p3, %r42, 0;
	add.s32 	%r41, %r41, 32;
	add.s32 	%r40, %r40, 32;
	@%p3 bra 	$L__BB0_3;
$L__BB0_4:
	mad.lo.s32 	%r39, %r21, %r3, %r25;
	cvta.to.global.u64 	%rd10, %rd3;
	mul.wide.u32 	%rd11, %r39, 4;
	add.s64 	%rd12, %rd10, %rd11;
	st.global.f32 	[%rd12], %f104;
$L__BB0_5:
	ret;

}


// ===== COMPILED SASS (sm_100) =====

	.target	sm_100

	.elftype	@"ET_EXEC"


//--------------------- .note.nv.tkinfo           --------------------------
	.section	.note.nv.tkinfo,"",@"SHT_NOTE"
	.sectionflags	@"SHF_NOTE_NV_TKINFO"
	.tkinfo
        /*0018*/ 	.word	0x00000002
        /*0030*/ 	.string	""
        /*0030*/ 	.string	"ptxas"
        /*0030*/ 	.string	"Cuda compilation tools, release 13.0, V13.0.88"
        /*0030*/ 	.string	"Build cuda_13.0.r13.0/compiler.36424714_0"
        /*0030*/ 	.string	"-arch sm_100 -m 64 "



//--------------------- .note.nv.cuinfo           --------------------------
	.section	.note.nv.cuinfo,"",@"SHT_NOTE"
	.sectionflags	@"SHF_NOTE_NV_CUINFO"
        /*0018*/ 	.short	0x0002
        /*001a*/ 	.short	0x0064
        /*001c*/ 	.short	0x0082
	.zero		2


//--------------------- .nv.info                  --------------------------
	.section	.nv.info,"",@"SHT_CUDA_INFO"
	.align	4


	//----- nvinfo : EIATTR_REGCOUNT
	.align		4
        /*0000*/ 	.byte	0x04, 0x2f
        /*0002*/ 	.short	(.L_1 - .L_0)
	.align		4
.L_0:
        /*0004*/ 	.word	index@(_Z17tiledMatmulKernelPfPKfS1_ii)
        /*0008*/ 	.word	0x00000020


	//----- nvinfo : EIATTR_FRAME_SIZE
	.align		4
.L_1:
        /*000c*/ 	.byte	0x04, 0x11
        /*000e*/ 	.short	(.L_3 - .L_2)
	.align		4
.L_2:
        /*0010*/ 	.word	index@(_Z17tiledMatmulKernelPfPKfS1_ii)
        /*0014*/ 	.word	0x00000000


	//----- nvinfo : EIATTR_MIN_STACK_SIZE
	.align		4
.L_3:
        /*0018*/ 	.byte	0x04, 0x12
        /*001a*/ 	.short	(.L_5 - .L_4)
	.align		4
.L_4:
        /*001c*/ 	.word	index@(_Z17tiledMatmulKernelPfPKfS1_ii)
        /*0020*/ 	.word	0x00000000
.L_5:


//--------------------- .nv.compat                --------------------------
	.section	.nv.compat,"",@"SHT_CUDA_COMPAT_INFO"
	.align	4
        /*0000*/ 	.byte	0x02, 0x09, 0x00, 0x00, 0x02, 0x02, 0x01, 0x00, 0x02, 0x05, 0x05, 0x00, 0x03, 0x07, 0x01, 0x01
        /*0010*/ 	.byte	0x02, 0x03, 0x00, 0x00, 0x02, 0x06, 0x01, 0x00, 0x04, 0x0b, 0x08, 0x00, 0x09, 0x00, 0x00, 0x00
        /*0020*/ 	.byte	0x00, 0x00, 0x00, 0x00


//--------------------- .nv.info._Z17tiledMatmulKernelPfPKfS1_ii --------------------------
	.section	.nv.info._Z17tiledMatmulKernelPfPKfS1_ii,"",@"SHT_CUDA_INFO"
	.sectionflags	@""
	.align	4


	//----- nvinfo : EIATTR_CUDA_API_VERSION
	.align		4
        /*0000*/ 	.byte	0x04, 0x37
        /*0002*/ 	.short	(.L_7 - .L_6)
.L_6:
        /*0004*/ 	.word	0x00000082


	//----- nvinfo : EIATTR_KPARAM_INFO
	.align		4
.L_7:
        /*0008*/ 	.byte	0x04, 0x17
        /*000a*/ 	.short	(.L_9 - .L_8)
.L_8:
        /*000c*/ 	.word	0x00000000
        /*0010*/ 	.short	0x0004
        /*0012*/ 	.short	0x001c
        /*0014*/ 	.byte	0x00, 0xf0, 0x11, 0x00


	//----- nvinfo : EIATTR_KPARAM_INFO
	.align		4
.L_9:
        /*0018*/ 	.byte	0x04, 0x17
        /*001a*/ 	.short	(.L_11 - .L_10)
.L_10:
        /*001c*/ 	.word	0x00000000
        /*0020*/ 	.short	0x0003
        /*0022*/ 	.short	0x0018
        /*0024*/ 	.byte	0x00, 0xf0, 0x11, 0x00


	//----- nvinfo : EIATTR_KPARAM_INFO
	.align		4
.L_11:
        /*0028*/ 	.byte	0x04, 0x17
        /*002a*/ 	.short	(.L_13 - .L_12)
.L_12:
        /*002c*/ 	.word	0x00000000
        /*0030*/ 	.short	0x0002
        /*0032*/ 	.short	0x0010
        /*0034*/ 	.byte	0x00, 0xf5, 0x21, 0x00


	//----- nvinfo : EIATTR_KPARAM_INFO
	.align		4
.L_13:
        /*0038*/ 	.byte	0x04, 0x17
        /*003a*/ 	.short	(.L_15 - .L_14)
.L_14:
        /*003c*/ 	.word	0x00000000
        /*0040*/ 	.short	0x0001
        /*0042*/ 	.short	0x0008
        /*0044*/ 	.byte	0x00, 0xf5, 0x21, 0x00


	//----- nvinfo : EIATTR_KPARAM_INFO
	.align		4
.L_15:
        /*0048*/ 	.byte	0x04, 0x17
        /*004a*/ 	.short	(.L_17 - .L_16)
.L_16:
        /*004c*/ 	.word	0x00000000
        /*0050*/ 	.short	0x0000
        /*0052*/ 	.short	0x0000
        /*0054*/ 	.byte	0x00, 0xf5, 0x21, 0x00


	//----- nvinfo : EIATTR_SPARSE_MMA_MASK
	.align		4
.L_17:
        /*0058*/ 	.byte	0x03, 0x50
        /*005a*/ 	.short	0x0000


	//----- nvinfo : EIATTR_MAXREG_COUNT
	.align		4
        /*005c*/ 	.byte	0x03, 0x1b
        /*005e*/ 	.short	0x00ff


	//----- nvinfo : EIATTR_NUM_BARRIERS
	.align		4
        /*0060*/ 	.byte	0x02, 0x4c
        /*0062*/ 	.byte	0x01
	.zero		1


	//----- nvinfo : EIATTR_MERCURY_ISA_VERSION
	.align		4
        /*0064*/ 	.byte	0x03, 0x5f
        /*0066*/ 	.short	0x0101


	//----- nvinfo : EIATTR_VRC_CTA_INIT_COUNT
	.align		4
        /*0068*/ 	.byte	0x02, 0x4a
	.zero		1
	.zero		1


	//----- nvinfo : EIATTR_EXIT_INSTR_OFFSETS
	.align		4
        /*006c*/ 	.byte	0x04, 0x1c
        /*006e*/ 	.short	(.L_19 - .L_18)


	//   ....[0]....
.L_18:
        /*0070*/ 	.word	0x000000a0


	//   ....[1]....
        /*0074*/ 	.word	0x000007d0


	//----- nvinfo : EIATTR_CBANK_PARAM_SIZE
	.align		4
.L_19:
        /*0078*/ 	.byte	0x03, 0x19
        /*007a*/ 	.short	0x0020


	//----- nvinfo : EIATTR_PARAM_CBANK
	.align		4
        /*007c*/ 	.byte	0x04, 0x0a
        /*007e*/ 	.short	(.L_21 - .L_20)
	.align		4
.L_20:
        /*0080*/ 	.word	index@(.nv.constant0._Z17tiledMatmulKernelPfPKfS1_ii)
        /*0084*/ 	.short	0x0380
        /*0086*/ 	.short	0x0020


	//----- nvinfo : EIATTR_SW_WAR
	.align		4
.L_21:
        /*0088*/ 	.byte	0x04, 0x36
        /*008a*/ 	.short	(.L_23 - .L_22)
.L_22:
        /*008c*/ 	.word	0x00000008
.L_23:


//--------------------- .nv.callgraph             --------------------------
	.section	.nv.callgraph,"",@"SHT_CUDA_CALLGRAPH"
	.align	4
	.sectionentsize	8
	.align		4
        /*0000*/ 	.word	0x00000000
	.align		4
        /*0004*/ 	.word	0xffffffff
	.align		4
        /*0008*/ 	.word	0x00000000
	.align		4
        /*000c*/ 	.word	0xfffffffe
	.align		4
        /*0010*/ 	.word	0x00000000
	.align		4
        /*0014*/ 	.word	0xfffffffd
	.align		4
        /*0018*/ 	.word	0x00000000
	.align		4
        /*001c*/ 	.word	0xfffffffc


//--------------------- .text._Z17tiledMatmulKernelPfPKfS1_ii --------------------------
	.section	.text._Z17tiledMatmulKernelPfPKfS1_ii,"ax",@progbits
	.align	128
        .global         _Z17tiledMatmulKernelPfPKfS1_ii
        .type           _Z17tiledMatmulKernelPfPKfS1_ii,@function
        .size           _Z17tiledMatmulKernelPfPKfS1_ii,(.L_x_3 - _Z17tiledMatmulKernelPfPKfS1_ii)
        .other          _Z17tiledMatmulKernelPfPKfS1_ii,@"STO_CUDA_ENTRY STV_DEFAULT"
_Z17tiledMatmulKernelPfPKfS1_ii:
.text._Z17tiledMatmulKernelPfPKfS1_ii:
[----:B------:R-:W-:Y:S01]  /*0000*/  LDC R1, c[0x0][0x37c] ;  /* 0x0000df00ff017b82 */ /* 0x000fe20000000800 */
[----:B------:R-:W0:Y:S01]  /*0010*/  S2R R0, SR_CTAID.Y ;  /* 0x0000000000007919 */ /* 0x000e220000002600 */
[----:B------:R-:W1:Y:S01]  /*0020*/  LDCU UR10, c[0x0][0x398] ;  /* 0x00007300ff0a77ac */ /* 0x000e620008000800 */
[----:B------:R-:W0:Y:S01]  /*0030*/  S2R R7, SR_TID.Y ;  /* 0x0000000000077919 */ /* 0x000e220000002200 */
[----:B------:R-:W2:Y:S01]  /*0040*/  S2R R2, SR_CTAID.X ;  /* 0x0000000000027919 */ /* 0x000ea20000002500 */
[----:B------:R-:W2:Y:S01]  /*0050*/  S2R R5, SR_TID.X ;  /* 0x0000000000057919 */ /* 0x000ea20000002100 */
[----:B0-----:R-:W-:Y:S02]  /*0060*/  LEA R0, R0, R7, 0x5 ;  /* 0x0000000700007211 */ /* 0x001fe400078e28ff */
[----:B--2---:R-:W-:-:S04]  /*0070*/  LEA R3, R2, R5, 0x5 ;  /* 0x0000000502037211 */ /* 0x004fc800078e28ff */
[----:B------:R-:W-:-:S04]  /*0080*/  VIMNMX R4, PT, PT, R0, R3, !PT ;  /* 0x0000000300047248 */ /* 0x000fc80007fe0100 */
[----:B-1----:R-:W-:-:S13]  /*0090*/  ISETP.GE.AND P0, PT, R4, UR10, PT ;  /* 0x0000000a04007c0c */ /* 0x002fda000bf06270 */
[----:B------:R-:W-:Y:S05]  /*00a0*/  @P0 EXIT ;  /* 0x000000000000094d */ /* 0x000fea0003800000 */
[----:B------:R-:W0:Y:S01]  /*00b0*/  LDCU UR11, c[0x0][0x39c] ;  /* 0x00007380ff0b77ac */ /* 0x000e220008000800 */
[----:B------:R-:W1:Y:S01]  /*00c0*/  LDC.64 R20, c[0x0][0x380] ;  /* 0x0000e000ff147b82 */ /* 0x000e620000000a00 */
[----:B------:R-:W-:Y:S02]  /*00d0*/  IMAD R3, R0, UR10, R3 ;  /* 0x0000000a00037c24 */ /* 0x000fe4000f8e0203 */
[----:B------:R-:W-:Y:S01]  /*00e0*/  HFMA2 R23, -RZ, RZ, 0, 0 ;  /* 0x00000000ff177431 */ /* 0x000fe200000001ff */
[----:B------:R-:W2:Y:S01]  /*00f0*/  LDCU.64 UR8, c[0x0][0x358] ;  /* 0x00006b00ff0877ac */ /* 0x000ea20008000a00 */
[----:B0-----:R-:W-:Y:S01]  /*0100*/  UISETP.GE.AND UP0, UPT, UR11, 0x20, UPT ;  /* 0x000000200b00788c */ /* 0x001fe2000bf06270 */
[----:B-1----:R-:W-:-:S08]  /*0110*/  IMAD.WIDE.U32 R20, R3, 0x4, R20 ;  /* 0x0000000403147825 */ /* 0x002fd000078e0014 */
[----:B--2---:R-:W-:Y:S05]  /*0120*/  BRA.U !UP0, `(.L_x_0) ;  /* 0x0000000508a47547 */ /* 0x004fea000b800000 */
[----:B------:R-:W0:Y:S01]  /*0130*/  S2UR UR7, SR_CgaCtaId ;  /* 0x00000000000779c3 */ /* 0x000e220000008800 */
[----:B------:R-:W-:Y:S01]  /*0140*/  UMOV UR4, 0x400 ;  /* 0x0000040000047882 */ /* 0x000fe20000000000 */
[----:B------:R-:W-:Y:S01]  /*0150*/  USHF.R.S32.HI UR6, URZ, 0x1f, UR11 ;  /* 0x0000001fff067899 */ /* 0x000fe2000801140b */
[----:B------:R-:W-:Y:S01]  /*0160*/  LEA R2, R2, R7, 0x5 ;  /* 0x0000000702027211 */ /* 0x000fe200078e28ff */
[----:B------:R-:W-:Y:S01]  /*0170*/  UIADD3 UR5, UPT, UPT, UR4, 0x1000, URZ ;  /* 0x0000100004057890 */ /* 0x000fe2000fffe0ff */
[--C-:B------:R-:W-:Y:S01]  /*0180*/  IMAD R0, R0, UR11, R5.reuse ;  /* 0x0000000b00007c24 */ /* 0x100fe2000f8e0205 */
[----:B------:R-:W-:Y:S01]  /*0190*/  ULEA.HI UR6, UR6, UR11, URZ, 0x5 ;  /* 0x0000000b06067291 */ /* 0x000fe2000f8f28ff */
[----:B------:R-:W-:Y:S01]  /*01a0*/  MOV R23, RZ ;  /* 0x000000ff00177202 */ /* 0x000fe20000000f00 */
[----:B------:R-:W1:Y:S01]  /*01b0*/  LDC.64 R18, c[0x0][0x390] ;  /* 0x0000e400ff127b82 */ /* 0x000e620000000a00 */
[----:B------:R-:W-:Y:S01]  /*01c0*/  IMAD R2, R2, UR11, R5 ;  /* 0x0000000b02027c24 */ /* 0x000fe2000f8e0205 */
[----:B------:R-:W-:-:S04]  /*01d0*/  USHF.R.S32.HI UR6, URZ, 0x5, UR6 ;  /* 0x00000005ff067899 */ /* 0x000fc80008011406 */
[----:B------:R-:W-:Y:S02]  /*01e0*/  UIADD3 UR6, UPT, UPT, -UR6, URZ, URZ ;  /* 0x000000ff06067290 */ /* 0x000fe4000fffe1ff */
[----:B------:R-:W2:Y:S01]  /*01f0*/  LDC.64 R16, c[0x0][0x388] ;  /* 0x0000e200ff107b82 */ /* 0x000ea20000000a00 */
[----:B0-----:R-:W-:Y:S02]  /*0200*/  ULEA UR5, UR7, UR5, 0x18 ;  /* 0x0000000507057291 */ /* 0x001fe4000f8ec0ff */
[----:B------:R-:W-:-:S04]  /*0210*/  ULEA UR4, UR7, UR4, 0x18 ;  /* 0x0000000407047291 */ /* 0x000fc8000f8ec0ff */
[----:B------:R-:W-:Y:S02]  /*0220*/  LEA R4, R5, UR5, 0x7 ;  /* 0x0000000505047c11 */ /* 0x000fe4000f8e38ff */
[C---:B------:R-:W-:Y:S02]  /*0230*/  LEA R6, R7.reuse, UR4, 0x7 ;  /* 0x0000000407067c11 */ /* 0x040fe4000f8e38ff */
[----:B------:R-:W-:Y:S01]  /*0240*/  LEA R3, R7, R4, 0x2 ;  /* 0x0000000407037211 */ /* 0x000fe200078e10ff */
[C---:B------:R-:W-:Y:S01]  /*0250*/  IMAD R4, R5.reuse, -0x7c, R4 ;  /* 0xffffff8405047824 */ /* 0x040fe200078e0204 */
[----:B------:R-:W-:-:S07]  /*0260*/  LEA R5, R5, R6, 0x2 ;  /* 0x0000000605057211 */ /* 0x000fce00078e10ff */
.L_x_1:
[----:B--2---:R-:W-:-:S04]  /*0270*/  IMAD.WIDE R8, R0, 0x4, R16 ;  /* 0x0000000400087825 */ /* 0x004fc800078e0210 */
[----:B-1----:R-:W-:Y:S01]  /*0280*/  IMAD.WIDE R26, R2, 0x4, R18 ;  /* 0x00000004021a7825 */ /* 0x002fe200078e0212 */
[----:B------:R-:W2:Y:S05]  /*0290*/  LDG.E R22, desc[UR8][R8.64] ;  /* 0x0000000808167981 */ /* 0x000eaa000c1e1900 */
[----:B------:R-:W3:Y:S01]  /*02a0*/  LDG.E R26, desc[UR8][R26.64] ;  /* 0x000000081a1a7981 */ /* 0x000ee2000c1e1900 */
[----:B------:R-:W-:Y:S01]  /*02b0*/  UIADD3 UR6, UPT, UPT, UR6, 0x1, URZ ;  /* 0x0000000106067890 */ /* 0x000fe2000fffe0ff */
[----:B------:R-:W-:Y:S02]  /*02c0*/  IADD3 R0, PT, PT, R0, 0x20, RZ ;  /* 0x0000002000007810 */ /* 0x000fe40007ffe0ff */
[----:B------:R-:W-:Y:S01]  /*02d0*/  IADD3 R2, PT, PT, R2, 0x20, RZ ;  /* 0x0000002002027810 */ /* 0x000fe20007ffe0ff */
[----:B------:R-:W-:Y:S01]  /*02e0*/  UISETP.NE.AND UP0, UPT, UR6, URZ, UPT ;  /* 0x000000ff0600728c */ /* 0x000fe2000bf05270 */
[----:B--2---:R-:W-:Y:S04]  /*02f0*/  STS [R5], R22 ;  /* 0x0000001605007388 */ /* 0x004fe80000000800 */
[----:B---3--:R-:W-:Y:S01]  /*0300*/  STS [R3], R26 ;  /* 0x0000001a03007388 */ /* 0x008fe20000000800 */
[----:B------:R-:W-:Y:S06]  /*0310*/  BAR.SYNC.DEFER_BLOCKING 0x0 ;  /* 0x0000000000007b1d */ /* 0x000fec0000010000 */
[----:B------:R-:W-:Y:S04]  /*0320*/  LDS R28, [R4] ;  /* 0x00000000041c7984 */ /* 0x000fe80000000800 */
[----:B------:R-:W0:Y:S04]  /*0330*/  LDS.128 R12, [R6] ;  /* 0x00000000060c7984 */ /* 0x000e280000000c00 */
[----:B------:R-:W1:Y:S04]  /*0340*/  LDS R29, [R4+0x80] ;  /* 0x00008000041d7984 */ /* 0x000e680000000800 */
[----:B------:R-:W2:Y:S04]  /*0350*/  LDS R25, [R4+0x100] ;  /* 0x0001000004197984 */ /* 0x000ea80000000800 */
[----:B------:R-:W3:Y:S04]  /*0360*/  LDS R24, [R4+0x180] ;  /* 0x0001800004187984 */ /* 0x000ee80000000800 */
[----:B------:R-:W-:Y:S04]  /*0370*/  LDS R7, [R4+0x200] ;  /* 0x0002000004077984 */ /* 0x000fe80000000800 */
[----:B------:R-:W4:Y:S04]  /*0380*/  LDS.128 R8, [R6+0x10] ;  /* 0x0000100006087984 */ /* 0x000f280000000c00 */
[----:B------:R-:W5:Y:S04]  /*0390*/  LDS R22, [R4+0x280] ;  /* 0x0002800004167984 */ /* 0x000f680000000800 */
[----:B------:R-:W-:Y:S01]  /*03a0*/  LDS R26, [R4+0x380] ;  /* 0x00038000041a7984 */ /* 0x000fe20000000800 */
[----:B0-----:R-:W-:-:S03]  /*03b0*/  FFMA R12, R12, R28, R23 ;  /* 0x0000001c0c0c7223 */ /* 0x001fc60000000017 */
[----:B------:R-:W0:Y:S01]  /*03c0*/  LDS R23, [R4+0x300] ;  /* 0x0003000004177984 */ /* 0x000e220000000800 */
[----:B-1----:R-:W-:-:S03]  /*03d0*/  FFMA R12, R29, R13, R12 ;  /* 0x0000000d1d0c7223 */ /* 0x002fc6000000000c */
[----:B------:R-:W-:Y:S01]  /*03e0*/  LDS R28, [R4+0x580] ;  /* 0x00058000041c7984 */ /* 0x000fe20000000800 */
[----:B--2---:R-:W-:-:S04]  /*03f0*/  FFMA R25, R25, R14, R12 ;  /* 0x0000000e19197223 */ /* 0x004fc8000000000c */
[----:B---3--:R-:W-:Y:S02]  /*0400*/  FFMA R27, R24, R15, R25 ;  /* 0x0000000f181b7223 */ /* 0x008fe40000000019 */
[----:B------:R-:W-:Y:S04]  /*0410*/  LDS R25, [R4+0x400] ;  /* 0x0004000004197984 */ /* 0x000fe80000000800 */
[----:B------:R-:W1:Y:S01]  /*0420*/  LDS.128 R12, [R6+0x20] ;  /* 0x00002000060c7984 */ /* 0x000e620000000c00 */
[----:B----4-:R-:W-:-:S03]  /*0430*/  FFMA R7, R8, R7, R27 ;  /* 0x0000000708077223 */ /* 0x010fc6000000001b */
[----:B------:R-:W2:Y:S01]  /*0440*/  LDS R24, [R4+0x480] ;  /* 0x0004800004187984 */ /* 0x000ea20000000800 */
[----:B-----5:R-:W-:-:S03]  /*0450*/  FFMA R22, R22, R9, R7 ;  /* 0x0000000916167223 */ /* 0x020fc60000000007 */
[----:B------:R-:W3:Y:S01]  /*0460*/  LDS R7, [R4+0x500] ;  /* 0x0005000004077984 */ /* 0x000ee20000000800 */
[----:B0-----:R-:W-:-:S03]  /*0470*/  FFMA R23, R23, R10, R22 ;  /* 0x0000000a17177223 */ /* 0x001fc60000000016 */
[----:B------:R-:W-:Y:S01]  /*0480*/  LDS R22, [R4+0x680] ;  /* 0x0006800004167984 */ /* 0x000fe20000000800 */
[----:B------:R-:W-:-:S03]  /*0490*/  FFMA R27, R26, R11, R23 ;  /* 0x0000000b1a1b7223 */ /* 0x000fc60000000017 */
[----:B------:R-:W-:Y:S04]  /*04a0*/  LDS R23, [R4+0x600] ;  /* 0x0006000004177984 */ /* 0x000fe80000000800 */
[----:B------:R-:W0:Y:S04]  /*04b0*/  LDS.128 R8, [R6+0x30] ;  /* 0x0000300006087984 */ /* 0x000e280000000c00 */
[----:B------:R-:W-:Y:S01]  /*04c0*/  LDS R26, [R4+0x780] ;  /* 0x00078000041a7984 */ /* 0x000fe20000000800 */
[----:B-1----:R-:W-:-:S04]  /*04d0*/  FFMA R25, R12, R25, R27 ;  /* 0x000000190c197223 */ /* 0x002fc8000000001b */
[----:B--2---:R-:W-:Y:S02]  /*04e0*/  FFMA R24, R24, R13, R25 ;  /* 0x0000000d18187223 */ /* 0x004fe40000000019 */
[----:B------:R-:W1:Y:S02]  /*04f0*/  LDS R25, [R4+0x700] ;  /* 0x0007000004197984 */ /* 0x000e640000000800 */
[----:B---3--:R-:W-:Y:S02]  /*0500*/  FFMA R7, R7, R14, R24 ;  /* 0x0000000e07077223 */ /* 0x008fe40000000018 */
[----:B------:R-:W-:Y:S02]  /*0510*/  LDS R24, [R4+0x880] ;  /* 0x0008800004187984 */ /* 0x000fe40000000800 */
[----:B------:R-:W-:Y:S02]  /*0520*/  FFMA R27, R28, R15, R7 ;  /* 0x0000000f1c1b7223 */ /* 0x000fe40000000007 */
[----:B------:R-:W-:Y:S04]  /*0530*/  LDS R7, [R4+0x800] ;  /* 0x0008000004077984 */ /* 0x000fe80000000800 */
[----:B------:R-:W2:Y:S04]  /*0540*/  LDS.128 R12, [R6+0x40] ;  /* 0x00004000060c7984 */ /* 0x000ea80000000c00 */
[----:B------:R-:W-:Y:S01]  /*0550*/  LDS R28, [R4+0x980] ;  /* 0x00098000041c7984 */ /* 0x000fe20000000800 */
[----:B0-----:R-:W-:-:S03]  /*0560*/  FFMA R23, R8, R23, R27 ;  /* 0x0000001708177223 */ /* 0x001fc6000000001b */
[----:B------:R-:W0:Y:S01]  /*0570*/  LDS R27, [R4+0x900] ;  /* 0x00090000041b7984 */ /* 0x000e220000000800 */
[----:B------:R-:W-:-:S03]  /*0580*/  FFMA R22, R22, R9, R23 ;  /* 0x0000000916167223 */ /* 0x000fc60000000017 */
[----:B------:R-:W-:Y:S01]  /*0590*/  LDS R23, [R4+0xa00] ;  /* 0x000a000004177984 */ /* 0x000fe20000000800 */
[----:B-1----:R-:W-:-:S03]  /*05a0*/  FFMA R25, R25, R10, R22 ;  /* 0x0000000a19197223 */ /* 0x002fc60000000016 */
[----:B------:R-:W-:Y:S01]  /*05b0*/  LDS R22, [R4+0xa80] ;  /* 0x000a800004167984 */ /* 0x000fe20000000800 */
[----:B------:R-:W-:-:S03]  /*05c0*/  FFMA R25, R26, R11, R25 ;  /* 0x0000000b1a197223 */ /* 0x000fc60000000019 */
[----:B------:R-:W1:Y:S04]  /*05d0*/  LDS.128 R8, [R6+0x50] ;  /* 0x0000500006087984 */ /* 0x000e680000000c00 */
[----:B------:R-:W-:Y:S01]  /*05e0*/  LDS R26, [R4+0xb80] ;  /* 0x000b8000041a7984 */ /* 0x000fe20000000800 */
[----:B--2---:R-:W-:-:S03]  /*05f0*/  FFMA R7, R12, R7, R25 ;  /* 0x000000070c077223 */ /* 0x004fc60000000019 */
[----:B------:R-:W-:Y:S01]  /*0600*/  LDS R25, [R4+0xc00] ;  /* 0x000c000004197984 */ /* 0x000fe20000000800 */
[----:B------:R-:W-:-:S03]  /*0610*/  FFMA R24, R24, R13, R7 ;  /* 0x0000000d18187223 */ /* 0x000fc60000000007 */
[----:B------:R-:W2:Y:S01]  /*0620*/  LDS R7, [R4+0xb00] ;  /* 0x000b000004077984 */ /* 0x000ea20000000800 */
[----:B0-----:R-:W-:-:S03]  /*0630*/  FFMA R27, R27, R14, R24 ;  /* 0x0000000e1b1b7223 */ /* 0x001fc60000000018 */
[----:B------:R-:W-:Y:S01]  /*0640*/  LDS R24, [R4+0xc80] ;  /* 0x000c800004187984 */ /* 0x000fe20000000800 */
[----:B------:R-:W-:-:S03]  /*0650*/  FFMA R27, R28, R15, R27 ;  /* 0x0000000f1c1b7223 */ /* 0x000fc6000000001b */
[----:B------:R-:W0:Y:S04]  /*0660*/  LDS.128 R12, [R6+0x60] ;  /* 0x00006000060c7984 */ /* 0x000e280000000c00 */
[----:B------:R-:W-:Y:S01]  /*0670*/  LDS R28, [R4+0xf00] ;  /* 0x000f0000041c7984 */ /* 0x000fe20000000800 */
[----:B-1----:R-:W-:-:S04]  /*0680*/  FFMA R23, R8, R23, R27 ;  /* 0x0000001708177223 */ /* 0x002fc8000000001b */
[----:B------:R-:W-:Y:S02]  /*0690*/  FFMA R22, R22, R9, R23 ;  /* 0x0000000916167223 */ /* 0x000fe40000000017 */
[----:B------:R-:W1:Y:S02]  /*06a0*/  LDS R23, [R4+0xd00] ;  /* 0x000d000004177984 */ /* 0x000e640000000800 */
[----:B--2---:R-:W-:Y:S02]  /*06b0*/  FFMA R7, R7, R10, R22 ;  /* 0x0000000a07077223 */ /* 0x004fe40000000016 */
[----:B------:R-:W2:Y:S02]  /*06c0*/  LDS R22, [R4+0xd80] ;  /* 0x000d800004167984 */ /* 0x000ea40000000800 */
[----:B------:R-:W-:Y:S02]  /*06d0*/  FFMA R27, R26, R11, R7 ;  /* 0x0000000b1a1b7223 */ /* 0x000fe40000000007 */
[----:B------:R-:W-:Y:S04]  /*06e0*/  LDS R7, [R4+0xe00] ;  /* 0x000e000004077984 */ /* 0x000fe80000000800 */
[----:B------:R-:W3:Y:S01]  /*06f0*/  LDS.128 R8, [R6+0x70] ;  /* 0x0000700006087984 */ /* 0x000ee20000000c00 */
[----:B0-----:R-:W-:-:S03]  /*0700*/  FFMA R25, R12, R25, R27 ;  /* 0x000000190c197223 */ /* 0x001fc6000000001b */
[----:B------:R-:W0:Y:S01]  /*0710*/  LDS R12, [R4+0xe80] ;  /* 0x000e8000040c7984 */ /* 0x000e220000000800 */
[----:B------:R-:W-:-:S03]  /*0720*/  FFMA R26, R24, R13, R25 ;  /* 0x0000000d181a7223 */ /* 0x000fc60000000019 */
[----:B------:R-:W4:Y:S01]  /*0730*/  LDS R24, [R4+0xf80] ;  /* 0x000f800004187984 */ /* 0x000f220000000800 */
[----:B-1----:R-:W-:-:S04]  /*0740*/  FFMA R23, R23, R14, R26 ;  /* 0x0000000e17177223 */ /* 0x002fc8000000001a */
[----:B--2---:R-:W-:-:S04]  /*0750*/  FFMA R15, R22, R15, R23 ;  /* 0x0000000f160f7223 */ /* 0x004fc80000000017 */
[----:B---3--:R-:W-:-:S04]  /*0760*/  FFMA R7, R8, R7, R15 ;  /* 0x0000000708077223 */ /* 0x008fc8000000000f */
[----:B0-----:R-:W-:-:S04]  /*0770*/  FFMA R7, R12, R9, R7 ;  /* 0x000000090c077223 */ /* 0x001fc80000000007 */
[----:B------:R-:W-:-:S04]  /*0780*/  FFMA R7, R28, R10, R7 ;  /* 0x0000000a1c077223 */ /* 0x000fc80000000007 */
[----:B----4-:R-:W-:Y:S01]  /*0790*/  FFMA R23, R24, R11, R7 ;  /* 0x0000000b18177223 */ /* 0x010fe20000000007 */
[----:B------:R-:W-:Y:S06]  /*07a0*/  BAR.SYNC.DEFER_BLOCKING 0x0 ;  /* 0x0000000000007b1d */ /* 0x000fec0000010000 */
[----:B------:R-:W-:Y:S05]  /*07b0*/  BRA.U UP0, `(.L_x_1) ;  /* 0xfffffff900ac7547 */ /* 0x000fea000b83ffff */
.L_x_0:
[----:B------:R-:W-:Y:S01]  /*07c0*/  STG.E desc[UR8][R20.64], R23 ;  /* 0x0000001714007986 */ /* 0x000fe2000c101908 */
[----:B------:R-:W-:Y:S05]  /*07d0*/  EXIT ;  /* 0x000000000000794d */ /* 0x000fea0003800000 */
.L_x_2:
[----:B------:R-:W-:-:S00]  /*07e0*/  BRA `(.L_x_2) ;  /* 0xfffffffc00fc7947 */ /* 0x000fc0000383ffff */
[----:B------:R-:W-:-:S00]  /*07f0*/  NOP ;  /* 0x0000000000007918 */ /* 0x000fc00000000000 */
        /* <DEDUP_REMOVED lines=8> */
.L_x_3:


//--------------------- .nv.shared._Z17tiledMatmulKernelPfPKfS1_ii --------------------------
	.section	.nv.shared._Z17tiledMatmulKernelPfPKfS1_ii,"aw",@nobits
	.sectionflags	@""
	.align	4
.nv.shared._Z17tiledMatmulKernelPfPKfS1_ii:
	.zero		9216


//--------------------- .nv.shared.reserved.0     --------------------------
	.section	.nv.shared.reserved.0,"aw",@nobits
	.weak		__nv_reservedSMEM_offset_0_alias
	.size		__nv_reservedSMEM_offset_0_alias, 0, 64
	.other		__nv_reservedSMEM_offset_0_alias,@"STO_CUDA_RESERVED_SHARED STV_DEFAULT"
__nv_reservedSMEM_offset_0_alias:
	.zero		0
	.zero		64


//--------------------- .nv.constant0._Z17tiledMatmulKernelPfPKfS1_ii --------------------------
	.section	.nv.constant0._Z17tiledMatmulKernelPfPKfS1_ii,"a",@progbits
	.sectionflags	@""
	.align	4
.nv.constant0._Z17tiledMatmulKernelPfPKfS1_ii:
	.zero		928


//--------------------- SYMBOLS --------------------------

	.type		.nv.reservedSmem.offset0,@object
	.size		.nv.reservedSmem.offset0,0x4
	.type		.nv.reservedSmem.cap,@object
	.size		.nv.reservedSmem.cap,0x4
